//
// Generated by NVIDIA NVVM Compiler
//
// Compiler Build ID: CL-36424714
// Cuda compilation tools, release 13.0, V13.0.88
// Based on NVVM 20.0.0
//

.version 9.0
.target sm_100
.address_size 64

	// .globl	_Z11stride_copyPfS_ii

.visible .entry _Z11stride_copyPfS_ii(
	.param .u64 .ptr .align 1 _Z11stride_copyPfS_ii_param_0,
	.param .u64 .ptr .align 1 _Z11stride_copyPfS_ii_param_1,
	.param .u32 _Z11stride_copyPfS_ii_param_2,
	.param .u32 _Z11stride_copyPfS_ii_param_3
)
{
	.reg .b32 	%r<9>;
	.reg .b32 	%f<2>;
	.reg .b64 	%rd<8>;

	ld.param.u64 	%rd1, [_Z11stride_copyPfS_ii_param_0];
	ld.param.u64 	%rd2, [_Z11stride_copyPfS_ii_param_1];
	ld.param.u32 	%r1, [_Z11stride_copyPfS_ii_param_2];
	ld.param.u32 	%r2, [_Z11stride_copyPfS_ii_param_3];
	cvta.to.global.u64 	%rd3, %rd2;
	cvta.to.global.u64 	%rd4, %rd1;
	mov.u32 	%r3, %ntid.x;
	mov.u32 	%r4, %ctaid.x;
	mov.u32 	%r5, %tid.x;
	mad.lo.s32 	%r6, %r3, %r4, %r5;
	mul.lo.s32 	%r7, %r2, %r6;
	rem.u32 	%r8, %r7, %r1;
	mul.wide.s32 	%rd5, %r8, 4;
	add.s64 	%rd6, %rd4, %rd5;
	ld.global.f32 	%f1, [%rd6];
	add.s64 	%rd7, %rd3, %rd5;
	st.global.f32 	[%rd7], %f1;
	ret;

}


// ===== COMPILED SASS (sm_100) =====

	.target	sm_100

	.elftype	@"ET_EXEC"


//--------------------- .note.nv.tkinfo           --------------------------
	.section	.note.nv.tkinfo,"",@"SHT_NOTE"
	.sectionflags	@"SHF_NOTE_NV_TKINFO"
	.tkinfo
        /*0018*/ 	.word	0x00000002
        /*0030*/ 	.string	""
        /*0030*/ 	.string	"ptxas"
        /*0030*/ 	.string	"Cuda compilation tools, release 13.0, V13.0.88"
        /*0030*/ 	.string	"Build cuda_13.0.r13.0/compiler.36424714_0"
        /*0030*/ 	.string	"-arch sm_100 -m 64 "



//--------------------- .note.nv.cuinfo           --------------------------
	.section	.note.nv.cuinfo,"",@"SHT_NOTE"
	.sectionflags	@"SHF_NOTE_NV_CUINFO"
        /*0018*/ 	.short	0x0002
        /*001a*/ 	.short	0x0064
        /*001c*/ 	.short	0x0082
	.zero		2


//--------------------- .nv.info                  --------------------------
	.section	.nv.info,"",@"SHT_CUDA_INFO"
	.align	4


	//----- nvinfo : EIATTR_REGCOUNT
	.align		4
        /*0000*/ 	.byte	0x04, 0x2f
        /*0002*/ 	.short	(.L_1 - .L_0)
	.align		4
.L_0:
        /*0004*/ 	.word	index@(_Z11stride_copyPfS_ii)
        /*0008*/ 	.word	0x0000000a


	//----- nvinfo : EIATTR_FRAME_SIZE
	.align		4
.L_1:
        /*000c*/ 	.byte	0x04, 0x11
        /*000e*/ 	.short	(.L_3 - .L_2)
	.align		4
.L_2:
        /*0010*/ 	.word	index@(_Z11stride_copyPfS_ii)
        /*0014*/ 	.word	0x00000000


	//----- nvinfo : EIATTR_MIN_STACK_SIZE
	.align		4
.L_3:
        /*0018*/ 	.byte	0x04, 0x12
        /*001a*/ 	.short	(.L_5 - .L_4)
	.align		4
.L_4:
        /*001c*/ 	.word	index@(_Z11stride_copyPfS_ii)
        /*0020*/ 	.word	0x00000000
.L_5:


//--------------------- .nv.compat                --------------------------
	.section	.nv.compat,"",@"SHT_CUDA_COMPAT_INFO"
	.align	4
        /*0000*/ 	.byte	0x02, 0x09, 0x00, 0x00, 0x02, 0x02, 0x01, 0x00, 0x02, 0x05, 0x05, 0x00, 0x03, 0x07, 0x01, 0x01
        /*0010*/ 	.byte	0x02, 0x03, 0x00, 0x00, 0x02, 0x06, 0x01, 0x00, 0x04, 0x0b, 0x08, 0x00, 0x09, 0x00, 0x00, 0x00
        /*0020*/ 	.byte	0x00, 0x00, 0x00, 0x00


//--------------------- .nv.info._Z11stride_copyPfS_ii --------------------------
	.section	.nv.info._Z11stride_copyPfS_ii,"",@"SHT_CUDA_INFO"
	.sectionflags	@""
	.align	4


	//----- nvinfo : EIATTR_CUDA_API_VERSION
	.align		4
        /*0000*/ 	.byte	0x04, 0x37
        /*0002*/ 	.short	(.L_7 - .L_6)
.L_6:
        /*0004*/ 	.word	0x00000082


	//----- nvinfo : EIATTR_KPARAM_INFO
	.align		4
.L_7:
        /*0008*/ 	.byte	0x04, 0x17
        /*000a*/ 	.short	(.L_9 - .L_8)
.L_8:
        /*000c*/ 	.word	0x00000000
        /*0010*/ 	.short	0x0003
        /*0012*/ 	.short	0x0014
        /*0014*/ 	.byte	0x00, 0xf0, 0x11, 0x00


	//----- nvinfo : EIATTR_KPARAM_INFO
	.align		4
.L_9:
        /*0018*/ 	.byte	0x04, 0x17
        /*001a*/ 	.short	(.L_11 - .L_10)
.L_10:
        /*001c*/ 	.word	0x00000000
        /*0020*/ 	.short	0x0002
        /*0022*/ 	.short	0x0010
        /*0024*/ 	.byte	0x00, 0xf0, 0x11, 0x00


	//----- nvinfo : EIATTR_KPARAM_INFO
	.align		4
.L_11:
        /*0028*/ 	.byte	0x04, 0x17
        /*002a*/ 	.short	(.L_13 - .L_12)
.L_12:
        /*002c*/ 	.word	0x00000000
        /*0030*/ 	.short	0x0001
        /*0032*/ 	.short	0x0008
        /*0034*/ 	.byte	0x00, 0xf5, 0x21, 0x00


	//----- nvinfo : EIATTR_KPARAM_INFO
	.align		4
.L_13:
        /*0038*/ 	.byte	0x04, 0x17
        /*003a*/ 	.short	(.L_15 - .L_14)
.L_14:
        /*003c*/ 	.word	0x00000000
        /*0040*/ 	.short	0x0000
        /*0042*/ 	.short	0x0000
        /*0044*/ 	.byte	0x00, 0xf5, 0x21, 0x00


	//----- nvinfo : EIATTR_SPARSE_MMA_MASK
	.align		4
.L_15:
        /*0048*/ 	.byte	0x03, 0x50
        /*004a*/ 	.short	0x0000


	//----- nvinfo : EIATTR_MAXREG_COUNT
	.align		4
        /*004c*/ 	.byte	0x03, 0x1b
        /*004e*/ 	.short	0x00ff


	//----- nvinfo : EIATTR_MERCURY_ISA_VERSION
	.align		4
        /*0050*/ 	.byte	0x03, 0x5f
        /*0052*/ 	.short	0x0101


	//----- nvinfo : EIATTR_VRC_CTA_INIT_COUNT
	.align		4
        /*0054*/ 	.byte	0x02, 0x4a
	.zero		1
	.zero		1


	//----- nvinfo : EIATTR_EXIT_INSTR_OFFSETS
	.align		4
        /*0058*/ 	.byte	0x04, 0x1c
        /*005a*/ 	.short	(.L_17 - .L_16)


	//   ....[0]....
.L_16:
        /*005c*/ 	.word	0x000001f0


	//----- nvinfo : EIATTR_CBANK_PARAM_SIZE
	.align		4
.L_17:
        /*0060*/ 	.byte	0x03, 0x19
        /*0062*/ 	.short	0x0018


	//----- nvinfo : EIATTR_PARAM_CBANK
	.align		4
        /*0064*/ 	.byte	0x04, 0x0a
        /*0066*/ 	.short	(.L_19 - .L_18)
	.align		4
.L_18:
        /*0068*/ 	.word	index@(.nv.constant0._Z11stride_copyPfS_ii)
        /*006c*/ 	.short	0x0380
        /*006e*/ 	.short	0x0018


	//----- nvinfo : EIATTR_SW_WAR
	.align		4
.L_19:
        /*0070*/ 	.byte	0x04, 0x36
        /*0072*/ 	.short	(.L_21 - .L_20)
.L_20:
        /*0074*/ 	.word	0x00000008
.L_21:


//--------------------- .nv.callgraph             --------------------------
	.section	.nv.callgraph,"",@"SHT_CUDA_CALLGRAPH"
	.align	4
	.sectionentsize	8
	.align		4
        /*0000*/ 	.word	0x00000000
	.align		4
        /*0004*/ 	.word	0xffffffff
	.align		4
        /*0008*/ 	.word	0x00000000
	.align		4
        /*000c*/ 	.word	0xfffffffe
	.align		4
        /*0010*/ 	.word	0x00000000
	.align		4
        /*0014*/ 	.word	0xfffffffd
	.align		4
        /*0018*/ 	.word	0x00000000
	.align		4
        /*001c*/ 	.word	0xfffffffc


//--------------------- .text._Z11stride_copyPfS_ii --------------------------
	.section	.text._Z11stride_copyPfS_ii,"ax",@progbits
	.align	128
        .global         _Z11stride_copyPfS_ii
        .type           _Z11stride_copyPfS_ii,@function
        .size           _Z11stride_copyPfS_ii,(.L_x_1 - _Z11stride_copyPfS_ii)
        .other          _Z11stride_copyPfS_ii,@"STO_CUDA_ENTRY STV_DEFAULT"
_Z11stride_copyPfS_ii:
.text._Z11stride_copyPfS_ii:
[----:B------:R-:W-:Y:S01]  /*0000*/  LDC R1, c[0x0][0x37c] ;  /* 0x0000df00ff017b82 */ /* 0x000fe20000000800 */
[----:B------:R-:W0:Y:S01]  /*0010*/  LDCU.64 UR6, c[0x0][0x390] ;  /* 0x00007200ff0677ac */ /* 0x000e220008000a00 */
[----:B------:R-:W1:Y:S01]  /*0020*/  S2R R0, SR_CTAID.X ;  /* 0x0000000000007919 */ /* 0x000e620000002500 */
[----:B------:R-:W1:Y:S01]  /*0030*/  LDCU UR4, c[0x0][0x360] ;  /* 0x00006c00ff0477ac */ /* 0x000e620008000800 */
[----:B------:R-:W1:Y:S01]  /*0040*/  S2R R5, SR_TID.X ;  /* 0x0000000000057919 */ /* 0x000e620000002100 */
[----:B0-----:R-:W0:Y:S01]  /*0050*/  I2F.U32.RP R4, UR6 ;  /* 0x0000000600047d06 */ /* 0x001e220008209000 */
[----:B------:R-:W-:-:S07]  /*0060*/  ISETP.NE.U32.AND P1, PT, RZ, UR6, PT ;  /* 0x00000006ff007c0c */ /* 0x000fce000bf25070 */
[----:B0-----:R-:W0:Y:S01]  /*0070*/  MUFU.RCP R4, R4 ;  /* 0x0000000400047308 */ /* 0x001e220000001000 */
[----:B-1----:R-:W-:Y:S01]  /*0080*/  IMAD R0, R0, UR4, R5 ;  /* 0x0000000400007c24 */ /* 0x002fe2000f8e0205 */
[----:B------:R-:W1:Y:S03]  /*0090*/  LDCU.64 UR4, c[0x0][0x358] ;  /* 0x00006b00ff0477ac */ /* 0x000e660008000a00 */
[----:B------:R-:W-:Y:S01]  /*00a0*/  IMAD R0, R0, UR7, RZ ;  /* 0x0000000700007c24 */ /* 0x000fe2000f8e02ff */
[----:B0-----:R-:W-:Y:S02]  /*00b0*/  IADD3 R2, PT, PT, R4, 0xffffffe, RZ ;  /* 0x0ffffffe04027810 */ /* 0x001fe40007ffe0ff */
[----:B------:R-:W0:Y:S02]  /*00c0*/  LDC.64 R4, c[0x0][0x388] ;  /* 0x0000e200ff047b82 */ /* 0x000e240000000a00 */
[----:B------:R2:W3:Y:S02]  /*00d0*/  F2I.FTZ.U32.TRUNC.NTZ R3, R2 ;  /* 0x0000000200037305 */ /* 0x0004e4000021f000 */
[----:B--2---:R-:W-:Y:S01]  /*00e0*/  HFMA2 R2, -RZ, RZ, 0, 0 ;  /* 0x00000000ff027431 */ /* 0x004fe200000001ff */
[----:B---3--:R-:W-:-:S05]  /*00f0*/  IADD3 R7, PT, PT, RZ, -R3, RZ ;  /* 0x80000003ff077210 */ /* 0x008fca0007ffe0ff */
[----:B------:R-:W-:-:S04]  /*0100*/  IMAD R7, R7, UR6, RZ ;  /* 0x0000000607077c24 */ /* 0x000fc8000f8e02ff */
[----:B------:R-:W-:-:S06]  /*0110*/  IMAD.HI.U32 R3, R3, R7, R2 ;  /* 0x0000000703037227 */ /* 0x000fcc00078e0002 */
[----:B------:R-:W-:-:S05]  /*0120*/  IMAD.HI.U32 R3, R3, R0, RZ ;  /* 0x0000000003037227 */ /* 0x000fca00078e00ff */
[----:B------:R-:W-:-:S05]  /*0130*/  IADD3 R3, PT, PT, -R3, RZ, RZ ;  /* 0x000000ff03037210 */ /* 0x000fca0007ffe1ff */
[----:B------:R-:W-:Y:S02]  /*0140*/  IMAD R7, R3, UR6, R0 ;  /* 0x0000000603077c24 */ /* 0x000fe4000f8e0200 */
[----:B------:R-:W2:Y:S03]  /*0150*/  LDC.64 R2, c[0x0][0x380] ;  /* 0x0000e000ff027b82 */ /* 0x000ea60000000a00 */
[----:B------:R-:W-:-:S13]  /*0160*/  ISETP.GE.U32.AND P0, PT, R7, UR6, PT ;  /* 0x0000000607007c0c */ /* 0x000fda000bf06070 */
[----:B------:R-:W-:-:S04]  /*0170*/  @P0 IADD3 R7, PT, PT, R7, -UR6, RZ ;  /* 0x8000000607070c10 */ /* 0x000fc8000fffe0ff */
[----:B------:R-:W-:-:S13]  /*0180*/  ISETP.GE.U32.AND P0, PT, R7, UR6, PT ;  /* 0x0000000607007c0c */ /* 0x000fda000bf06070 */
[----:B------:R-:W-:Y:S02]  /*0190*/  @P0 IADD3 R7, PT, PT, R7, -UR6, RZ ;  /* 0x8000000607070c10 */ /* 0x000fe4000fffe0ff */
[----:B------:R-:W-:-:S05]  /*01a0*/  @!P1 LOP3.LUT R7, RZ, UR6, RZ, 0x33, !PT ;  /* 0x00000006ff079c12 */ /* 0x000fca000f8e33ff */
[----:B--2---:R-:W-:-:S06]  /*01b0*/  IMAD.WIDE R2, R7, 0x4, R2 ;  /* 0x0000000407027825 */ /* 0x004fcc00078e0202 */
[----:B-1----:R-:W2:Y:S01]  /*01c0*/  LDG.E R3, desc[UR4][R2.64] ;  /* 0x0000000402037981 */ /* 0x002ea2000c1e1900 */
[----:B0-----:R-:W-:-:S05]  /*01d0*/  IMAD.WIDE R4, R7, 0x4, R4 ;  /* 0x0000000407047825 */ /* 0x001fca00078e0204 */
[----:B--2---:R-:W-:Y:S01]  /*01e0*/  STG.E desc[UR4][R4.64], R3 ;  /* 0x0000000304007986 */ /* 0x004fe2000c101904 */
[----:B------:R-:W-:Y:S05]  /*01f0*/  EXIT ;  /* 0x000000000000794d */ /* 0x000fea0003800000 */
.L_x_0:
[----:B------:R-:W-:-:S00]  /*0200*/  BRA `(.L_x_0) ;  /* 0xfffffffc00fc7947 */ /* 0x000fc0000383ffff */
[----:B------:R-:W-:-:S00]  /*0210*/  NOP ;  /* 0x0000000000007918 */ /* 0x000fc00000000000 */
        /* <DEDUP_REMOVED lines=14> */
.L_x_1:


//--------------------- .nv.shared.reserved.0     --------------------------
	.section	.nv.shared.reserved.0,"aw",@nobits
	.weak		__nv_reservedSMEM_offset_0_alias
	.size		__nv_reservedSMEM_offset_0_alias, 0, 64
	.other		__nv_reservedSMEM_offset_0_alias,@"STO_CUDA_RESERVED_SHARED STV_DEFAULT"
__nv_reservedSMEM_offset_0_alias:
	.zero		0
	.zero		64


//--------------------- .nv.constant0._Z11stride_copyPfS_ii --------------------------
	.section	.nv.constant0._Z11stride_copyPfS_ii,"a",@progbits
	.sectionflags	@""
	.align	4
.nv.constant0._Z11stride_copyPfS_ii:
	.zero		920


//--------------------- SYMBOLS --------------------------

	.type		.nv.reservedSmem.offset0,@object
	.size		.nv.reservedSmem.offset0,0x4
